//
// Generated by NVIDIA NVVM Compiler
//
// Compiler Build ID: CL-36424714
// Cuda compilation tools, release 13.0, V13.0.88
// Based on NVVM 20.0.0
//

.version 9.0
.target sm_100
.address_size 64

	// .globl	_Z6kernelPdS_S_i

.visible .entry _Z6kernelPdS_S_i(
	.param .u64 .ptr .align 1 _Z6kernelPdS_S_i_param_0,
	.param .u64 .ptr .align 1 _Z6kernelPdS_S_i_param_1,
	.param .u64 .ptr .align 1 _Z6kernelPdS_S_i_param_2,
	.param .u32 _Z6kernelPdS_S_i_param_3
)
{
	.reg .pred 	%p<3>;
	.reg .b32 	%r<6>;
	.reg .b64 	%rd<11>;
	.reg .b64 	%fd<4>;

	ld.param.u64 	%rd1, [_Z6kernelPdS_S_i_param_0];
	ld.param.u64 	%rd2, [_Z6kernelPdS_S_i_param_1];
	ld.param.u64 	%rd3, [_Z6kernelPdS_S_i_param_2];
	ld.param.u32 	%r2, [_Z6kernelPdS_S_i_param_3];
	mov.u32 	%r3, %ctaid.x;
	mov.u32 	%r4, %ntid.x;
	mov.u32 	%r5, %tid.x;
	mad.lo.s32 	%r1, %r3, %r4, %r5;
	setp.ge.s32 	%p1, %r1, %r2;
	@%p1 bra 	$L__BB0_2;
	cvta.to.global.u64 	%rd4, %rd3;
	cvta.to.global.u64 	%rd5, %rd1;
	cvta.to.global.u64 	%rd6, %rd2;
	mul.wide.s32 	%rd7, %r1, 8;
	add.s64 	%rd8, %rd5, %rd7;
	ld.global.f64 	%fd1, [%rd8];
	add.s64 	%rd9, %rd6, %rd7;
	ld.global.f64 	%fd2, [%rd9];
	setp.lt.f64 	%p2, %fd1, %fd2;
	selp.f64 	%fd3, %fd1, %fd2, %p2;
	add.s64 	%rd10, %rd4, %rd7;
	st.global.f64 	[%rd10], %fd3;
$L__BB0_2:
	ret;

}


// ===== COMPILED SASS (sm_100) =====

	.target	sm_100

	.elftype	@"ET_EXEC"


//--------------------- .note.nv.tkinfo           --------------------------
	.section	.note.nv.tkinfo,"",@"SHT_NOTE"
	.sectionflags	@"SHF_NOTE_NV_TKINFO"
	.tkinfo
        /*0018*/ 	.word	0x00000002
        /*0030*/ 	.string	""
        /*0030*/ 	.string	"ptxas"
        /*0030*/ 	.string	"Cuda compilation tools, release 13.0, V13.0.88"
        /*0030*/ 	.string	"Build cuda_13.0.r13.0/compiler.36424714_0"
        /*0030*/ 	.string	"-arch sm_100 -m 64 "



//--------------------- .note.nv.cuinfo           --------------------------
	.section	.note.nv.cuinfo,"",@"SHT_NOTE"
	.sectionflags	@"SHF_NOTE_NV_CUINFO"
        /*0018*/ 	.short	0x0002
        /*001a*/ 	.short	0x0064
        /*001c*/ 	.short	0x0082
	.zero		2


//--------------------- .nv.info                  --------------------------
	.section	.nv.info,"",@"SHT_CUDA_INFO"
	.align	4


	//----- nvinfo : EIATTR_REGCOUNT
	.align		4
        /*0000*/ 	.byte	0x04, 0x2f
        /*0002*/ 	.short	(.L_1 - .L_0)
	.align		4
.L_0:
        /*0004*/ 	.word	index@(_Z6kernelPdS_S_i)
        /*0008*/ 	.word	0x0000000e


	//----- nvinfo : EIATTR_FRAME_SIZE
	.align		4
.L_1:
        /*000c*/ 	.byte	0x04, 0x11
        /*000e*/ 	.short	(.L_3 - .L_2)
	.align		4
.L_2:
        /*0010*/ 	.word	index@(_Z6kernelPdS_S_i)
        /*0014*/ 	.word	0x00000000


	//----- nvinfo : EIATTR_MIN_STACK_SIZE
	.align		4
.L_3:
        /*0018*/ 	.byte	0x04, 0x12
        /*001a*/ 	.short	(.L_5 - .L_4)
	.align		4
.L_4:
        /*001c*/ 	.word	index@(_Z6kernelPdS_S_i)
        /*0020*/ 	.word	0x00000000
.L_5:


//--------------------- .nv.compat                --------------------------
	.section	.nv.compat,"",@"SHT_CUDA_COMPAT_INFO"
	.align	4
        /*0000*/ 	.byte	0x02, 0x09, 0x00, 0x00, 0x02, 0x02, 0x01, 0x00, 0x02, 0x05, 0x05, 0x00, 0x03, 0x07, 0x01, 0x01
        /*0010*/ 	.byte	0x02, 0x03, 0x00, 0x00, 0x02, 0x06, 0x01, 0x00, 0x04, 0x0b, 0x08, 0x00, 0x01, 0x00, 0x00, 0x00
        /*0020*/ 	.byte	0x00, 0x00, 0x00, 0x00


//--------------------- .nv.info._Z6kernelPdS_S_i --------------------------
	.section	.nv.info._Z6kernelPdS_S_i,"",@"SHT_CUDA_INFO"
	.sectionflags	@""
	.align	4


	//----- nvinfo : EIATTR_CUDA_API_VERSION
	.align		4
        /*0000*/ 	.byte	0x04, 0x37
        /*0002*/ 	.short	(.L_7 - .L_6)
.L_6:
        /*0004*/ 	.word	0x00000082


	//----- nvinfo : EIATTR_KPARAM_INFO
	.align		4
.L_7:
        /*0008*/ 	.byte	0x04, 0x17
        /*000a*/ 	.short	(.L_9 - .L_8)
.L_8:
        /*000c*/ 	.word	0x00000000
        /*0010*/ 	.short	0x0003
        /*0012*/ 	.short	0x0018
        /*0014*/ 	.byte	0x00, 0xf0, 0x11, 0x00


	//----- nvinfo : EIATTR_KPARAM_INFO
	.align		4
.L_9:
        /*0018*/ 	.byte	0x04, 0x17
        /*001a*/ 	.short	(.L_11 - .L_10)
.L_10:
        /*001c*/ 	.word	0x00000000
        /*0020*/ 	.short	0x0002
        /*0022*/ 	.short	0x0010
        /*0024*/ 	.byte	0x00, 0xf5, 0x21, 0x00


	//----- nvinfo : EIATTR_KPARAM_INFO
	.align		4
.L_11:
        /*0028*/ 	.byte	0x04, 0x17
        /*002a*/ 	.short	(.L_13 - .L_12)
.L_12:
        /*002c*/ 	.word	0x00000000
        /*0030*/ 	.short	0x0001
        /*0032*/ 	.short	0x0008
        /*0034*/ 	.byte	0x00, 0xf5, 0x21, 0x00


	//----- nvinfo : EIATTR_KPARAM_INFO
	.align		4
.L_13:
        /*0038*/ 	.byte	0x04, 0x17
        /*003a*/ 	.short	(.L_15 - .L_14)
.L_14:
        /*003c*/ 	.word	0x00000000
        /*0040*/ 	.short	0x0000
        /*0042*/ 	.short	0x0000
        /*0044*/ 	.byte	0x00, 0xf5, 0x21, 0x00


	//----- nvinfo : EIATTR_SPARSE_MMA_MASK
	.align		4
.L_15:
        /*0048*/ 	.byte	0x03, 0x50
        /*004a*/ 	.short	0x0000


	//----- nvinfo : EIATTR_MAXREG_COUNT
	.align		4
        /*004c*/ 	.byte	0x03, 0x1b
        /*004e*/ 	.short	0x00ff


	//----- nvinfo : EIATTR_MERCURY_ISA_VERSION
	.align		4
        /*0050*/ 	.byte	0x03, 0x5f
        /*0052*/ 	.short	0x0101


	//----- nvinfo : EIATTR_VRC_CTA_INIT_COUNT
	.align		4
        /*0054*/ 	.byte	0x02, 0x4a
	.zero		1
	.zero		1


	//----- nvinfo : EIATTR_EXIT_INSTR_OFFSETS
	.align		4
        /*0058*/ 	.byte	0x04, 0x1c
        /*005a*/ 	.short	(.L_17 - .L_16)


	//   ....[0]....
.L_16:
        /*005c*/ 	.word	0x00000070


	//   ....[1]....
        /*0060*/ 	.word	0x00000150


	//----- nvinfo : EIATTR_CBANK_PARAM_SIZE
	.align		4
.L_17:
        /*0064*/ 	.byte	0x03, 0x19
        /*0066*/ 	.short	0x001c


	//----- nvinfo : EIATTR_PARAM_CBANK
	.align		4
        /*0068*/ 	.byte	0x04, 0x0a
        /*006a*/ 	.short	(.L_19 - .L_18)
	.align		4
.L_18:
        /*006c*/ 	.word	index@(.nv.constant0._Z6kernelPdS_S_i)
        /*0070*/ 	.short	0x0380
        /*0072*/ 	.short	0x001c


	//----- nvinfo : EIATTR_SW_WAR
	.align		4
.L_19:
        /*0074*/ 	.byte	0x04, 0x36
        /*0076*/ 	.short	(.L_21 - .L_20)
.L_20:
        /*0078*/ 	.word	0x00000008
.L_21:


//--------------------- .nv.callgraph             --------------------------
	.section	.nv.callgraph,"",@"SHT_CUDA_CALLGRAPH"
	.align	4
	.sectionentsize	8
	.align		4
        /*0000*/ 	.word	0x00000000
	.align		4
        /*0004*/ 	.word	0xffffffff
	.align		4
        /*0008*/ 	.word	0x00000000
	.align		4
        /*000c*/ 	.word	0xfffffffe
	.align		4
        /*0010*/ 	.word	0x00000000
	.align		4
        /*0014*/ 	.word	0xfffffffd
	.align		4
        /*0018*/ 	.word	0x00000000
	.align		4
        /*001c*/ 	.word	0xfffffffc


//--------------------- .text._Z6kernelPdS_S_i    --------------------------
	.section	.text._Z6kernelPdS_S_i,"ax",@progbits
	.align	128
        .global         _Z6kernelPdS_S_i
        .type           _Z6kernelPdS_S_i,@function
        .size           _Z6kernelPdS_S_i,(.L_x_1 - _Z6kernelPdS_S_i)
        .other          _Z6kernelPdS_S_i,@"STO_CUDA_ENTRY STV_DEFAULT"
_Z6kernelPdS_S_i:
.text._Z6kernelPdS_S_i:
[----:B------:R-:W-:Y:S01]  /*0000*/  LDC R1, c[0x0][0x37c] ;  /* 0x0000df00ff017b82 */ /* 0x000fe20000000800 */
[----:B------:R-:W0:Y:S07]  /*0010*/  S2R R0, SR_TID.X ;  /* 0x0000000000007919 */ /* 0x000e2e0000002100 */
[----:B------:R-:W0:Y:S01]  /*0020*/  S2UR UR4, SR_CTAID.X ;  /* 0x00000000000479c3 */ /* 0x000e220000002500 */
[----:B------:R-:W1:Y:S07]  /*0030*/  LDCU UR5, c[0x0][0x398] ;  /* 0x00007300ff0577ac */ /* 0x000e6e0008000800 */
[----:B------:R-:W0:Y:S02]  /*0040*/  LDC R11, c[0x0][0x360] ;  /* 0x0000d800ff0b7b82 */ /* 0x000e240000000800 */
[----:B0-----:R-:W-:-:S05]  /*0050*/  IMAD R11, R11, UR4, R0 ;  /* 0x000000040b0b7c24 */ /* 0x001fca000f8e0200 */
[----:B-1----:R-:W-:-:S13]  /*0060*/  ISETP.GE.AND P0, PT, R11, UR5, PT ;  /* 0x000000050b007c0c */ /* 0x002fda000bf06270 */
[----:B------:R-:W-:Y:S05]  /*0070*/  @P0 EXIT ;  /* 0x000000000000094d */ /* 0x000fea0003800000 */
[----:B------:R-:W0:Y:S01]  /*0080*/  LDC.64 R2, c[0x0][0x380] ;  /* 0x0000e000ff027b82 */ /* 0x000e220000000a00 */
[----:B------:R-:W1:Y:S07]  /*0090*/  LDCU.64 UR4, c[0x0][0x358] ;  /* 0x00006b00ff0477ac */ /* 0x000e6e0008000a00 */
[----:B------:R-:W2:Y:S08]  /*00a0*/  LDC.64 R4, c[0x0][0x388] ;  /* 0x0000e200ff047b82 */ /* 0x000eb00000000a00 */
[----:B------:R-:W3:Y:S01]  /*00b0*/  LDC.64 R6, c[0x0][0x390] ;  /* 0x0000e400ff067b82 */ /* 0x000ee20000000a00 */
[----:B0-----:R-:W-:-:S06]  /*00c0*/  IMAD.WIDE R2, R11, 0x8, R2 ;  /* 0x000000080b027825 */ /* 0x001fcc00078e0202 */
[----:B-1----:R-:W4:Y:S01]  /*00d0*/  LDG.E.64 R2, desc[UR4][R2.64] ;  /* 0x0000000402027981 */ /* 0x002f22000c1e1b00 */
[----:B--2---:R-:W-:-:S06]  /*00e0*/  IMAD.WIDE R4, R11, 0x8, R4 ;  /* 0x000000080b047825 */ /* 0x004fcc00078e0204 */
[----:B------:R-:W4:Y:S01]  /*00f0*/  LDG.E.64 R4, desc[UR4][R4.64] ;  /* 0x0000000404047981 */ /* 0x000f22000c1e1b00 */
[----:B---3--:R-:W-:Y:S01]  /*0100*/  IMAD.WIDE R6, R11, 0x8, R6 ;  /* 0x000000080b067825 */ /* 0x008fe200078e0206 */
[----:B----4-:R-:W-:-:S06]  /*0110*/  DSETP.GEU.AND P0, PT, R2, R4, PT ;  /* 0x000000040200722a */ /* 0x010fcc0003f0e000 */
[----:B------:R-:W-:Y:S02]  /*0120*/  FSEL R8, R2, R4, !P0 ;  /* 0x0000000402087208 */ /* 0x000fe40004000000 */
[----:B------:R-:W-:-:S05]  /*0130*/  FSEL R9, R3, R5, !P0 ;  /* 0x0000000503097208 */ /* 0x000fca0004000000 */
[----:B------:R-:W-:Y:S01]  /*0140*/  STG.E.64 desc[UR4][R6.64], R8 ;  /* 0x0000000806007986 */ /* 0x000fe2000c101b04 */
[----:B------:R-:W-:Y:S05]  /*0150*/  EXIT ;  /* 0x000000000000794d */ /* 0x000fea0003800000 */
.L_x_0:
[----:B------:R-:W-:-:S00]  /*0160*/  BRA `(.L_x_0) ;  /* 0xfffffffc00fc7947 */ /* 0x000fc0000383ffff */
[----:B------:R-:W-:-:S00]  /*0170*/  NOP ;  /* 0x0000000000007918 */ /* 0x000fc00000000000 */
        /* <DEDUP_REMOVED lines=8> */
.L_x_1:


//--------------------- .nv.shared.reserved.0     --------------------------
	.section	.nv.shared.reserved.0,"aw",@nobits
	.weak		__nv_reservedSMEM_offset_0_alias
	.size		__nv_reservedSMEM_offset_0_alias, 0, 64
	.other		__nv_reservedSMEM_offset_0_alias,@"STO_CUDA_RESERVED_SHARED STV_DEFAULT"
__nv_reservedSMEM_offset_0_alias:
	.zero		0
	.zero		64


//--------------------- .nv.constant0._Z6kernelPdS_S_i --------------------------
	.section	.nv.constant0._Z6kernelPdS_S_i,"a",@progbits
	.sectionflags	@""
	.align	4
.nv.constant0._Z6kernelPdS_S_i:
	.zero		924


//--------------------- SYMBOLS --------------------------

	.type		.nv.reservedSmem.offset0,@object
	.size		.nv.reservedSmem.offset0,0x4
